//
// Generated by NVIDIA NVVM Compiler
//
// Compiler Build ID: CL-36424714
// Cuda compilation tools, release 13.0, V13.0.88
// Based on NVVM 20.0.0
//

.version 9.0
.target sm_100
.address_size 64

	// .globl	_Z7imprimePiS_

.visible .entry _Z7imprimePiS_(
	.param .u64 .ptr .align 1 _Z7imprimePiS__param_0,
	.param .u64 .ptr .align 1 _Z7imprimePiS__param_1
)
{


	bar.sync 	0;
	ret;

}


// ===== COMPILED SASS (sm_100) =====

	.target	sm_100

	.elftype	@"ET_EXEC"


//--------------------- .note.nv.tkinfo           --------------------------
	.section	.note.nv.tkinfo,"",@"SHT_NOTE"
	.sectionflags	@"SHF_NOTE_NV_TKINFO"
	.tkinfo
        /*0018*/ 	.word	0x00000002
        /*0030*/ 	.string	""
        /*0030*/ 	.string	"ptxas"
        /*0030*/ 	.string	"Cuda compilation tools, release 13.0, V13.0.88"
        /*0030*/ 	.string	"Build cuda_13.0.r13.0/compiler.36424714_0"
        /*0030*/ 	.string	"-arch sm_100 -m 64 "



//--------------------- .note.nv.cuinfo           --------------------------
	.section	.note.nv.cuinfo,"",@"SHT_NOTE"
	.sectionflags	@"SHF_NOTE_NV_CUINFO"
        /*0018*/ 	.short	0x0002
        /*001a*/ 	.short	0x0064
        /*001c*/ 	.short	0x0082
	.zero		2


//--------------------- .nv.info                  --------------------------
	.section	.nv.info,"",@"SHT_CUDA_INFO"
	.align	4


	//----- nvinfo : EIATTR_REGCOUNT
	.align		4
        /*0000*/ 	.byte	0x04, 0x2f
        /*0002*/ 	.short	(.L_1 - .L_0)
	.align		4
.L_0:
        /*0004*/ 	.word	index@(_Z7imprimePiS_)
        /*0008*/ 	.word	0x00000004


	//----- nvinfo : EIATTR_FRAME_SIZE
	.align		4
.L_1:
        /*000c*/ 	.byte	0x04, 0x11
        /*000e*/ 	.short	(.L_3 - .L_2)
	.align		4
.L_2:
        /*0010*/ 	.word	index@(_Z7imprimePiS_)
        /*0014*/ 	.word	0x00000000


	//----- nvinfo : EIATTR_MIN_STACK_SIZE
	.align		4
.L_3:
        /*0018*/ 	.byte	0x04, 0x12
        /*001a*/ 	.short	(.L_5 - .L_4)
	.align		4
.L_4:
        /*001c*/ 	.word	index@(_Z7imprimePiS_)
        /*0020*/ 	.word	0x00000000
.L_5:


//--------------------- .nv.compat                --------------------------
	.section	.nv.compat,"",@"SHT_CUDA_COMPAT_INFO"
	.align	4
        /*0000*/ 	.byte	0x02, 0x09, 0x00, 0x00, 0x02, 0x02, 0x01, 0x00, 0x02, 0x05, 0x05, 0x00, 0x03, 0x07, 0x01, 0x01
        /*0010*/ 	.byte	0x02, 0x03, 0x00, 0x00, 0x02, 0x06, 0x01, 0x00, 0x04, 0x0b, 0x08, 0x00, 0x09, 0x00, 0x00, 0x00
        /*0020*/ 	.byte	0x00, 0x00, 0x00, 0x00


//--------------------- .nv.info._Z7imprimePiS_   --------------------------
	.section	.nv.info._Z7imprimePiS_,"",@"SHT_CUDA_INFO"
	.sectionflags	@""
	.align	4


	//----- nvinfo : EIATTR_CUDA_API_VERSION
	.align		4
        /*0000*/ 	.byte	0x04, 0x37
        /*0002*/ 	.short	(.L_7 - .L_6)
.L_6:
        /*0004*/ 	.word	0x00000082


	//----- nvinfo : EIATTR_KPARAM_INFO
	.align		4
.L_7:
        /*0008*/ 	.byte	0x04, 0x17
        /*000a*/ 	.short	(.L_9 - .L_8)
.L_8:
        /*000c*/ 	.word	0x00000000
        /*0010*/ 	.short	0x0001
        /*0012*/ 	.short	0x0008
        /*0014*/ 	.byte	0x00, 0xf5, 0x21, 0x00


	//----- nvinfo : EIATTR_KPARAM_INFO
	.align		4
.L_9:
        /*0018*/ 	.byte	0x04, 0x17
        /*001a*/ 	.short	(.L_11 - .L_10)
.L_10:
        /*001c*/ 	.word	0x00000000
        /*0020*/ 	.short	0x0000
        /*0022*/ 	.short	0x0000
        /*0024*/ 	.byte	0x00, 0xf5, 0x21, 0x00


	//----- nvinfo : EIATTR_SPARSE_MMA_MASK
	.align		4
.L_11:
        /*0028*/ 	.byte	0x03, 0x50
        /*002a*/ 	.short	0x0000


	//----- nvinfo : EIATTR_MAXREG_COUNT
	.align		4
        /*002c*/ 	.byte	0x03, 0x1b
        /*002e*/ 	.short	0x00ff


	//----- nvinfo : EIATTR_NUM_BARRIERS
	.align		4
        /*0030*/ 	.byte	0x02, 0x4c
        /*0032*/ 	.byte	0x01
	.zero		1


	//----- nvinfo : EIATTR_MERCURY_ISA_VERSION
	.align		4
        /*0034*/ 	.byte	0x03, 0x5f
        /*0036*/ 	.short	0x0101


	//----- nvinfo : EIATTR_VRC_CTA_INIT_COUNT
	.align		4
        /*0038*/ 	.byte	0x02, 0x4a
	.zero		1
	.zero		1


	//----- nvinfo : EIATTR_EXIT_INSTR_OFFSETS
	.align		4
        /*003c*/ 	.byte	0x04, 0x1c
        /*003e*/ 	.short	(.L_13 - .L_12)


	//   ....[0]....
.L_12:
        /*0040*/ 	.word	0x00000020


	//----- nvinfo : EIATTR_CBANK_PARAM_SIZE
	.align		4
.L_13:
        /*0044*/ 	.byte	0x03, 0x19
        /*0046*/ 	.short	0x0010


	//----- nvinfo : EIATTR_PARAM_CBANK
	.align		4
        /*0048*/ 	.byte	0x04, 0x0a
        /*004a*/ 	.short	(.L_15 - .L_14)
	.align		4
.L_14:
        /*004c*/ 	.word	index@(.nv.constant0._Z7imprimePiS_)
        /*0050*/ 	.short	0x0380
        /*0052*/ 	.short	0x0010


	//----- nvinfo : EIATTR_SW_WAR
	.align		4
.L_15:
        /*0054*/ 	.byte	0x04, 0x36
        /*0056*/ 	.short	(.L_17 - .L_16)
.L_16:
        /*0058*/ 	.word	0x00000008
.L_17:


//--------------------- .nv.callgraph             --------------------------
	.section	.nv.callgraph,"",@"SHT_CUDA_CALLGRAPH"
	.align	4
	.sectionentsize	8
	.align		4
        /*0000*/ 	.word	0x00000000
	.align		4
        /*0004*/ 	.word	0xffffffff
	.align		4
        /*0008*/ 	.word	0x00000000
	.align		4
        /*000c*/ 	.word	0xfffffffe
	.align		4
        /*0010*/ 	.word	0x00000000
	.align		4
        /*0014*/ 	.word	0xfffffffd
	.align		4
        /*0018*/ 	.word	0x00000000
	.align		4
        /*001c*/ 	.word	0xfffffffc


//--------------------- .text._Z7imprimePiS_      --------------------------
	.section	.text._Z7imprimePiS_,"ax",@progbits
	.align	128
        .global         _Z7imprimePiS_
        .type           _Z7imprimePiS_,@function
        .size           _Z7imprimePiS_,(.L_x_1 - _Z7imprimePiS_)
        .other          _Z7imprimePiS_,@"STO_CUDA_ENTRY STV_DEFAULT"
_Z7imprimePiS_:
.text._Z7imprimePiS_:
[----:B------:R-:W-:Y:S08]  /*0000*/  LDC R1, c[0x0][0x37c] ;  /* 0x0000df00ff017b82 */ /* 0x000ff00000000800 */
[----:B------:R-:W-:Y:S06]  /*0010*/  BAR.SYNC.DEFER_BLOCKING 0x0 ;  /* 0x0000000000007b1d */ /* 0x000fec0000010000 */
[----:B------:R-:W-:Y:S05]  /*0020*/  EXIT ;  /* 0x000000000000794d */ /* 0x000fea0003800000 */
.L_x_0:
[----:B------:R-:W-:-:S00]  /*0030*/  BRA `(.L_x_0) ;  /* 0xfffffffc00fc7947 */ /* 0x000fc0000383ffff */
[----:B------:R-:W-:-:S00]  /*0040*/  NOP ;  /* 0x0000000000007918 */ /* 0x000fc00000000000 */
        /* <DEDUP_REMOVED lines=11> */
.L_x_1:


//--------------------- .nv.shared.reserved.0     --------------------------
	.section	.nv.shared.reserved.0,"aw",@nobits
	.weak		__nv_reservedSMEM_offset_0_alias
	.size		__nv_reservedSMEM_offset_0_alias, 0, 64
	.other		__nv_reservedSMEM_offset_0_alias,@"STO_CUDA_RESERVED_SHARED STV_DEFAULT"
__nv_reservedSMEM_offset_0_alias:
	.zero		0
	.zero		64


//--------------------- .nv.constant0._Z7imprimePiS_ --------------------------
	.section	.nv.constant0._Z7imprimePiS_,"a",@progbits
	.sectionflags	@""
	.align	4
.nv.constant0._Z7imprimePiS_:
	.zero		912


//--------------------- SYMBOLS --------------------------

	.type		.nv.reservedSmem.offset0,@object
	.size		.nv.reservedSmem.offset0,0x4
